//
// Generated by NVIDIA NVVM Compiler
//
// Compiler Build ID: CL-36424714
// Cuda compilation tools, release 13.0, V13.0.88
// Based on NVVM 20.0.0
//

.version 9.0
.target sm_100
.address_size 64

	// .globl	_Z10helloworldv
.extern .func  (.param .b32 func_retval0) vprintf
(
	.param .b64 vprintf_param_0,
	.param .b64 vprintf_param_1
)
;
.global .align 1 .b8 $str[15] = {116, 104, 114, 101, 97, 100, 73, 100, 120, 58, 32, 37, 100, 10};
.global .align 1 .b8 $str$1[18] = {71, 80, 85, 58, 32, 72, 101, 108, 108, 111, 32, 119, 111, 114, 108, 100, 33};

.visible .entry _Z10helloworldv()
{
	.local .align 8 .b8 	__local_depot0[8];
	.reg .b64 	%SP;
	.reg .b64 	%SPL;
	.reg .pred 	%p<2>;
	.reg .b32 	%r<6>;
	.reg .b64 	%rd<7>;

	mov.u64 	%SPL, __local_depot0;
	cvta.local.u64 	%SP, %SPL;
	add.u64 	%rd1, %SP, 0;
	add.u64 	%rd2, %SPL, 0;
	mov.u32 	%r1, %tid.x;
	st.local.u32 	[%rd2], %r1;
	mov.u64 	%rd3, $str;
	cvta.global.u64 	%rd4, %rd3;
	{ // callseq 0, 0
	.param .b64 param0;
	st.param.b64 	[param0], %rd4;
	.param .b64 param1;
	st.param.b64 	[param1], %rd1;
	.param .b32 retval0;
	call.uni (retval0), 
	vprintf, 
	(
	param0, 
	param1
	);
	ld.param.b32 	%r2, [retval0];
	} // callseq 0
	setp.ne.s32 	%p1, %r1, 0;
	@%p1 bra 	$L__BB0_2;
	mov.u64 	%rd5, $str$1;
	cvta.global.u64 	%rd6, %rd5;
	{ // callseq 1, 0
	.param .b64 param0;
	st.param.b64 	[param0], %rd6;
	.param .b64 param1;
	st.param.b64 	[param1], 0;
	.param .b32 retval0;
	call.uni (retval0), 
	vprintf, 
	(
	param0, 
	param1
	);
	ld.param.b32 	%r4, [retval0];
	} // callseq 1
$L__BB0_2:
	ret;

}


// ===== COMPILED SASS (sm_100) =====

	.target	sm_100

	.elftype	@"ET_EXEC"


//--------------------- .note.nv.tkinfo           --------------------------
	.section	.note.nv.tkinfo,"",@"SHT_NOTE"
	.sectionflags	@"SHF_NOTE_NV_TKINFO"
	.tkinfo
        /*0018*/ 	.word	0x00000002
        /*0030*/ 	.string	""
        /*0030*/ 	.string	"ptxas"
        /*0030*/ 	.string	"Cuda compilation tools, release 13.0, V13.0.88"
        /*0030*/ 	.string	"Build cuda_13.0.r13.0/compiler.36424714_0"
        /*0030*/ 	.string	"-arch sm_100 -m 64 "



//--------------------- .note.nv.cuinfo           --------------------------
	.section	.note.nv.cuinfo,"",@"SHT_NOTE"
	.sectionflags	@"SHF_NOTE_NV_CUINFO"
        /*0018*/ 	.short	0x0002
        /*001a*/ 	.short	0x0064
        /*001c*/ 	.short	0x0082
	.zero		2


//--------------------- .nv.info                  --------------------------
	.section	.nv.info,"",@"SHT_CUDA_INFO"
	.align	4


	//----- nvinfo : EIATTR_REGCOUNT
	.align		4
        /*0000*/ 	.byte	0x04, 0x2f
        /*0002*/ 	.short	(.L_3 - .L_2)
	.align		4
.L_2:
        /*0004*/ 	.word	index@(_Z10helloworldv)
        /*0008*/ 	.word	0x00000018


	//----- nvinfo : EIATTR_FRAME_SIZE
	.align		4
.L_3:
        /*000c*/ 	.byte	0x04, 0x11
        /*000e*/ 	.short	(.L_5 - .L_4)
	.align		4
.L_4:
        /*0010*/ 	.word	index@(_Z10helloworldv)
        /*0014*/ 	.word	0x00000008


	//----- nvinfo : EIATTR_MIN_STACK_SIZE
	.align		4
.L_5:
        /*0018*/ 	.byte	0x04, 0x12
        /*001a*/ 	.short	(.L_7 - .L_6)
	.align		4
.L_6:
        /*001c*/ 	.word	index@(_Z10helloworldv)
        /*0020*/ 	.word	0x00000008
.L_7:


//--------------------- .nv.compat                --------------------------
	.section	.nv.compat,"",@"SHT_CUDA_COMPAT_INFO"
	.align	4
        /*0000*/ 	.byte	0x02, 0x09, 0x00, 0x00, 0x02, 0x02, 0x01, 0x00, 0x02, 0x05, 0x05, 0x00, 0x03, 0x07, 0x01, 0x01
        /*0010*/ 	.byte	0x02, 0x03, 0x00, 0x00, 0x02, 0x06, 0x01, 0x00, 0x04, 0x0b, 0x08, 0x00, 0x09, 0x00, 0x00, 0x00
        /*0020*/ 	.byte	0x00, 0x00, 0x00, 0x00


//--------------------- .nv.info._Z10helloworldv  --------------------------
	.section	.nv.info._Z10helloworldv,"",@"SHT_CUDA_INFO"
	.sectionflags	@""
	.align	4


	//----- nvinfo : EIATTR_CUDA_API_VERSION
	.align		4
        /*0000*/ 	.byte	0x04, 0x37
        /*0002*/ 	.short	(.L_9 - .L_8)
.L_8:
        /*0004*/ 	.word	0x00000082


	//----- nvinfo : EIATTR_SPARSE_MMA_MASK
	.align		4
.L_9:
        /*0008*/ 	.byte	0x03, 0x50
        /*000a*/ 	.short	0x0000


	//----- nvinfo : EIATTR_MAXREG_COUNT
	.align		4
        /*000c*/ 	.byte	0x03, 0x1b
        /*000e*/ 	.short	0x00ff


	//----- nvinfo : EIATTR_EXTERNS
	.align		4
        /*0010*/ 	.byte	0x04, 0x0f
        /*0012*/ 	.short	(.L_11 - .L_10)


	//   ....[0]....
	.align		4
.L_10:
        /*0014*/ 	.word	index@(vprintf)


	//----- nvinfo : EIATTR_MERCURY_ISA_VERSION
	.align		4
.L_11:
        /*0018*/ 	.byte	0x03, 0x5f
        /*001a*/ 	.short	0x0101


	//----- nvinfo : EIATTR_VRC_CTA_INIT_COUNT
	.align		4
        /*001c*/ 	.byte	0x02, 0x4a
	.zero		1
	.zero		1


	//----- nvinfo : EIATTR_SYSCALL_OFFSETS
	.align		4
        /*0020*/ 	.byte	0x04, 0x46
        /*0022*/ 	.short	(.L_13 - .L_12)


	//   ....[0]....
.L_12:
        /*0024*/ 	.word	0x000000e0


	//   ....[1]....
        /*0028*/ 	.word	0x00000170


	//----- nvinfo : EIATTR_EXIT_INSTR_OFFSETS
	.align		4
.L_13:
        /*002c*/ 	.byte	0x04, 0x1c
        /*002e*/ 	.short	(.L_15 - .L_14)


	//   ....[0]....
.L_14:
        /*0030*/ 	.word	0x00000100


	//   ....[1]....
        /*0034*/ 	.word	0x00000180


	//----- nvinfo : EIATTR_CRS_STACK_SIZE
	.align		4
.L_15:
        /*0038*/ 	.byte	0x04, 0x1e
        /*003a*/ 	.short	(.L_17 - .L_16)
.L_16:
        /*003c*/ 	.word	0x00000000


	//----- nvinfo : EIATTR_SW_WAR
	.align		4
.L_17:
        /*0040*/ 	.byte	0x04, 0x36
        /*0042*/ 	.short	(.L_19 - .L_18)
.L_18:
        /*0044*/ 	.word	0x00000008
.L_19:


//--------------------- .nv.callgraph             --------------------------
	.section	.nv.callgraph,"",@"SHT_CUDA_CALLGRAPH"
	.align	4
	.sectionentsize	8
	.align		4
        /*0000*/ 	.word	0x00000000
	.align		4
        /*0004*/ 	.word	0xffffffff
	.align		4
        /*0008*/ 	.word	index@(_Z10helloworldv)
	.align		4
        /*000c*/ 	.word	index@(vprintf)
	.align		4
        /*0010*/ 	.word	0x00000000
	.align		4
        /*0014*/ 	.word	0xfffffffe
	.align		4
        /*0018*/ 	.word	0x00000000
	.align		4
        /*001c*/ 	.word	0xfffffffd
	.align		4
        /*0020*/ 	.word	0x00000000
	.align		4
        /*0024*/ 	.word	0xfffffffc


//--------------------- .nv.constant4             --------------------------
	.section	.nv.constant4,"a",@progbits
	.align	8
	.align		8
.nv.constant4:
        /*0000*/ 	.dword	vprintf
	.align		8
        /*0008*/ 	.dword	$str
	.align		8
        /*0010*/ 	.dword	$str$1


//--------------------- .text._Z10helloworldv     --------------------------
	.section	.text._Z10helloworldv,"ax",@progbits
	.align	128
        .global         _Z10helloworldv
        .type           _Z10helloworldv,@function
        .size           _Z10helloworldv,(.L_x_3 - _Z10helloworldv)
        .other          _Z10helloworldv,@"STO_CUDA_ENTRY STV_DEFAULT"
_Z10helloworldv:
.text._Z10helloworldv:
[----:B------:R-:W0:Y:S01]  /*0000*/  LDC R1, c[0x0][0x37c] ;  /* 0x0000df00ff017b82 */ /* 0x000e220000000800 */
[----:B------:R-:W1:Y:S01]  /*0010*/  S2R R16, SR_TID.X ;  /* 0x0000000000107919 */ /* 0x000e620000002100 */
[----:B0-----:R-:W-:Y:S01]  /*0020*/  VIADD R1, R1, 0xfffffff8 ;  /* 0xfffffff801017836 */ /* 0x001fe20000000000 */
[----:B------:R-:W-:Y:S01]  /*0030*/  MOV R2, 0x0 ;  /* 0x0000000000027802 */ /* 0x000fe20000000f00 */
[----:B------:R-:W0:Y:S04]  /*0040*/  LDCU UR4, c[0x0][0x2f8] ;  /* 0x00005f00ff0477ac */ /* 0x000e280008000800 */
[----:B------:R2:W3:Y:S01]  /*0050*/  LDC.64 R8, c[0x4][R2] ;  /* 0x0100000002087b82 */ /* 0x0004e20000000a00 */
[----:B------:R-:W4:Y:S01]  /*0060*/  LDCU.64 UR6, c[0x4][0x8] ;  /* 0x01000100ff0677ac */ /* 0x000f220008000a00 */
[----:B------:R-:W5:Y:S01]  /*0070*/  LDCU UR5, c[0x0][0x2fc] ;  /* 0x00005f80ff0577ac */ /* 0x000f620008000800 */
[----:B0-----:R-:W-:Y:S01]  /*0080*/  IADD3 R6, P0, PT, R1, UR4, RZ ;  /* 0x0000000401067c10 */ /* 0x001fe2000ff1e0ff */
[----:B----4-:R-:W-:-:S02]  /*0090*/  IMAD.U32 R4, RZ, RZ, UR6 ;  /* 0x00000006ff047e24 */ /* 0x010fc4000f8e00ff */
[----:B------:R-:W-:Y:S02]  /*00a0*/  IMAD.U32 R5, RZ, RZ, UR7 ;  /* 0x00000007ff057e24 */ /* 0x000fe4000f8e00ff */
[----:B-----5:R-:W-:Y:S01]  /*00b0*/  IMAD.X R7, RZ, RZ, UR5, P0 ;  /* 0x00000005ff077e24 */ /* 0x020fe200080e06ff */
[----:B-1----:R2:W-:Y:S07]  /*00c0*/  STL [R1], R16 ;  /* 0x0000001001007387 */ /* 0x0025ee0000100800 */
[----:B------:R-:W-:-:S07]  /*00d0*/  LEPC R20, `(.L_x_0) ;  /* 0x000000001014794e */ /* 0x000fce0000000000 */
[----:B--23--:R-:W-:Y:S05]  /*00e0*/  CALL.ABS.NOINC R8 ;  /* 0x0000000008007343 */ /* 0x00cfea0003c00000 */
.L_x_0:
[----:B------:R-:W-:-:S13]  /*00f0*/  ISETP.NE.AND P0, PT, R16, RZ, PT ;  /* 0x000000ff1000720c */ /* 0x000fda0003f05270 */
[----:B------:R-:W-:Y:S05]  /*0100*/  @P0 EXIT ;  /* 0x000000000000094d */ /* 0x000fea0003800000 */
[----:B------:R-:W0:Y:S01]  /*0110*/  LDC.64 R2, c[0x4][R2] ;  /* 0x0100000002027b82 */ /* 0x000e220000000a00 */
[----:B------:R-:W1:Y:S01]  /*0120*/  LDCU.64 UR4, c[0x4][0x10] ;  /* 0x01000200ff0477ac */ /* 0x000e620008000a00 */
[----:B------:R-:W-:Y:S01]  /*0130*/  CS2R R6, SRZ ;  /* 0x0000000000067805 */ /* 0x000fe2000001ff00 */
[----:B-1----:R-:W-:Y:S02]  /*0140*/  IMAD.U32 R4, RZ, RZ, UR4 ;  /* 0x00000004ff047e24 */ /* 0x002fe4000f8e00ff */
[----:B------:R-:W-:-:S07]  /*0150*/  IMAD.U32 R5, RZ, RZ, UR5 ;  /* 0x00000005ff057e24 */ /* 0x000fce000f8e00ff */
[----:B------:R-:W-:-:S07]  /*0160*/  LEPC R20, `(.L_x_1) ;  /* 0x000000001014794e */ /* 0x000fce0000000000 */
[----:B0-----:R-:W-:Y:S05]  /*0170*/  CALL.ABS.NOINC R2 ;  /* 0x0000000002007343 */ /* 0x001fea0003c00000 */
.L_x_1:
[----:B------:R-:W-:Y:S05]  /*0180*/  EXIT ;  /* 0x000000000000794d */ /* 0x000fea0003800000 */
.L_x_2:
[----:B------:R-:W-:-:S00]  /*0190*/  BRA `(.L_x_2) ;  /* 0xfffffffc00fc7947 */ /* 0x000fc0000383ffff */
[----:B------:R-:W-:-:S00]  /*01a0*/  NOP ;  /* 0x0000000000007918 */ /* 0x000fc00000000000 */
        /* <DEDUP_REMOVED lines=13> */
.L_x_3:


//--------------------- .nv.global.init           --------------------------
	.section	.nv.global.init,"aw",@progbits
.nv.global.init:
	.type		$str,@object
	.size		$str,($str$1 - $str)
$str:
        /*0000*/ 	.byte	0x74, 0x68, 0x72, 0x65, 0x61, 0x64, 0x49, 0x64, 0x78, 0x3a, 0x20, 0x25, 0x64, 0x0a, 0x00
	.type		$str$1,@object
	.size		$str$1,(.L_1 - $str$1)
$str$1:
        /*000f*/ 	.byte	0x47, 0x50, 0x55, 0x3a, 0x20, 0x48, 0x65, 0x6c, 0x6c, 0x6f, 0x20, 0x77, 0x6f, 0x72, 0x6c, 0x64
        /*001f*/ 	.byte	0x21, 0x00
.L_1:


//--------------------- .nv.shared.reserved.0     --------------------------
	.section	.nv.shared.reserved.0,"aw",@nobits
	.weak		__nv_reservedSMEM_offset_0_alias
	.size		__nv_reservedSMEM_offset_0_alias, 0, 64
	.other		__nv_reservedSMEM_offset_0_alias,@"STO_CUDA_RESERVED_SHARED STV_DEFAULT"
__nv_reservedSMEM_offset_0_alias:
	.zero		0
	.zero		64


//--------------------- .nv.constant0._Z10helloworldv --------------------------
	.section	.nv.constant0._Z10helloworldv,"a",@progbits
	.sectionflags	@""
	.align	4
.nv.constant0._Z10helloworldv:
	.zero		896


//--------------------- SYMBOLS --------------------------

	.type		.nv.reservedSmem.offset0,@object
	.size		.nv.reservedSmem.offset0,0x4
	.type		vprintf,@function
